//
// Generated by NVIDIA NVVM Compiler
//
// Compiler Build ID: CL-36424714
// Cuda compilation tools, release 13.0, V13.0.88
// Based on NVVM 20.0.0
//

.version 9.0
.target sm_100
.address_size 64

	// .globl	_Z9addKernelPiPKiS1_

.visible .entry _Z9addKernelPiPKiS1_(
	.param .u64 .ptr .align 1 _Z9addKernelPiPKiS1__param_0,
	.param .u64 .ptr .align 1 _Z9addKernelPiPKiS1__param_1,
	.param .u64 .ptr .align 1 _Z9addKernelPiPKiS1__param_2
)
{
	.reg .b32 	%r<5>;
	.reg .b64 	%rd<11>;

	ld.param.u64 	%rd1, [_Z9addKernelPiPKiS1__param_0];
	ld.param.u64 	%rd2, [_Z9addKernelPiPKiS1__param_1];
	ld.param.u64 	%rd3, [_Z9addKernelPiPKiS1__param_2];
	cvta.to.global.u64 	%rd4, %rd1;
	cvta.to.global.u64 	%rd5, %rd3;
	cvta.to.global.u64 	%rd6, %rd2;
	mov.u32 	%r1, %tid.x;
	mul.wide.u32 	%rd7, %r1, 4;
	add.s64 	%rd8, %rd6, %rd7;
	ld.global.u32 	%r2, [%rd8];
	add.s64 	%rd9, %rd5, %rd7;
	ld.global.u32 	%r3, [%rd9];
	add.s32 	%r4, %r3, %r2;
	add.s64 	%rd10, %rd4, %rd7;
	st.global.u32 	[%rd10], %r4;
	ret;

}
	// .globl	_Z13what_is_my_idPjS_S_S_
.visible .entry _Z13what_is_my_idPjS_S_S_(
	.param .u64 .ptr .align 1 _Z13what_is_my_idPjS_S_S__param_0,
	.param .u64 .ptr .align 1 _Z13what_is_my_idPjS_S_S__param_1,
	.param .u64 .ptr .align 1 _Z13what_is_my_idPjS_S_S__param_2,
	.param .u64 .ptr .align 1 _Z13what_is_my_idPjS_S_S__param_3
)
{
	.reg .b32 	%r<6>;
	.reg .b64 	%rd<14>;

	ld.param.u64 	%rd1, [_Z13what_is_my_idPjS_S_S__param_0];
	ld.param.u64 	%rd2, [_Z13what_is_my_idPjS_S_S__param_1];
	ld.param.u64 	%rd3, [_Z13what_is_my_idPjS_S_S__param_2];
	ld.param.u64 	%rd4, [_Z13what_is_my_idPjS_S_S__param_3];
	cvta.to.global.u64 	%rd5, %rd4;
	cvta.to.global.u64 	%rd6, %rd3;
	cvta.to.global.u64 	%rd7, %rd2;
	cvta.to.global.u64 	%rd8, %rd1;
	mov.u32 	%r1, %ctaid.x;
	mov.u32 	%r2, %ntid.x;
	mov.u32 	%r3, %tid.x;
	mad.lo.s32 	%r4, %r1, %r2, %r3;
	mul.wide.u32 	%rd9, %r4, 4;
	add.s64 	%rd10, %rd8, %rd9;
	st.global.u32 	[%rd10], %r1;
	add.s64 	%rd11, %rd7, %rd9;
	st.global.u32 	[%rd11], %r3;
	shr.u32 	%r5, %r3, 5;
	add.s64 	%rd12, %rd6, %rd9;
	st.global.u32 	[%rd12], %r5;
	add.s64 	%rd13, %rd5, %rd9;
	st.global.u32 	[%rd13], %r4;
	ret;

}
	// .globl	_Z18what_is_my_id_2d_APjS_S_S_S_S_S_S_S_S_
.visible .entry _Z18what_is_my_id_2d_APjS_S_S_S_S_S_S_S_S_(
	.param .u64 .ptr .align 1 _Z18what_is_my_id_2d_APjS_S_S_S_S_S_S_S_S__param_0,
	.param .u64 .ptr .align 1 _Z18what_is_my_id_2d_APjS_S_S_S_S_S_S_S_S__param_1,
	.param .u64 .ptr .align 1 _Z18what_is_my_id_2d_APjS_S_S_S_S_S_S_S_S__param_2,
	.param .u64 .ptr .align 1 _Z18what_is_my_id_2d_APjS_S_S_S_S_S_S_S_S__param_3,
	.param .u64 .ptr .align 1 _Z18what_is_my_id_2d_APjS_S_S_S_S_S_S_S_S__param_4,
	.param .u64 .ptr .align 1 _Z18what_is_my_id_2d_APjS_S_S_S_S_S_S_S_S__param_5,
	.param .u64 .ptr .align 1 _Z18what_is_my_id_2d_APjS_S_S_S_S_S_S_S_S__param_6,
	.param .u64 .ptr .align 1 _Z18what_is_my_id_2d_APjS_S_S_S_S_S_S_S_S__param_7,
	.param .u64 .ptr .align 1 _Z18what_is_my_id_2d_APjS_S_S_S_S_S_S_S_S__param_8,
	.param .u64 .ptr .align 1 _Z18what_is_my_id_2d_APjS_S_S_S_S_S_S_S_S__param_9
)
{
	.reg .b32 	%r<13>;
	.reg .b64 	%rd<32>;

	ld.param.u64 	%rd1, [_Z18what_is_my_id_2d_APjS_S_S_S_S_S_S_S_S__param_0];
	ld.param.u64 	%rd2, [_Z18what_is_my_id_2d_APjS_S_S_S_S_S_S_S_S__param_1];
	ld.param.u64 	%rd3, [_Z18what_is_my_id_2d_APjS_S_S_S_S_S_S_S_S__param_2];
	ld.param.u64 	%rd4, [_Z18what_is_my_id_2d_APjS_S_S_S_S_S_S_S_S__param_3];
	ld.param.u64 	%rd5, [_Z18what_is_my_id_2d_APjS_S_S_S_S_S_S_S_S__param_4];
	ld.param.u64 	%rd6, [_Z18what_is_my_id_2d_APjS_S_S_S_S_S_S_S_S__param_5];
	ld.param.u64 	%rd7, [_Z18what_is_my_id_2d_APjS_S_S_S_S_S_S_S_S__param_6];
	ld.param.u64 	%rd8, [_Z18what_is_my_id_2d_APjS_S_S_S_S_S_S_S_S__param_7];
	ld.param.u64 	%rd9, [_Z18what_is_my_id_2d_APjS_S_S_S_S_S_S_S_S__param_8];
	ld.param.u64 	%rd10, [_Z18what_is_my_id_2d_APjS_S_S_S_S_S_S_S_S__param_9];
	cvta.to.global.u64 	%rd11, %rd10;
	cvta.to.global.u64 	%rd12, %rd9;
	cvta.to.global.u64 	%rd13, %rd8;
	cvta.to.global.u64 	%rd14, %rd7;
	cvta.to.global.u64 	%rd15, %rd6;
	cvta.to.global.u64 	%rd16, %rd5;
	cvta.to.global.u64 	%rd17, %rd4;
	cvta.to.global.u64 	%rd18, %rd3;
	cvta.to.global.u64 	%rd19, %rd2;
	cvta.to.global.u64 	%rd20, %rd1;
	mov.u32 	%r1, %ctaid.x;
	mov.u32 	%r2, %ntid.x;
	mov.u32 	%r3, %tid.x;
	mad.lo.s32 	%r4, %r1, %r2, %r3;
	mov.u32 	%r5, %ctaid.y;
	mov.u32 	%r6, %ntid.y;
	mov.u32 	%r7, %tid.y;
	mad.lo.s32 	%r8, %r5, %r6, %r7;
	mov.u32 	%r9, %nctaid.x;
	mul.lo.s32 	%r10, %r9, %r2;
	mad.lo.s32 	%r11, %r10, %r8, %r4;
	mul.wide.u32 	%rd21, %r11, 4;
	add.s64 	%rd22, %rd20, %rd21;
	st.global.u32 	[%rd22], %r1;
	add.s64 	%rd23, %rd19, %rd21;
	st.global.u32 	[%rd23], %r5;
	add.s64 	%rd24, %rd18, %rd21;
	st.global.u32 	[%rd24], %r3;
	add.s64 	%rd25, %rd17, %rd21;
	st.global.u32 	[%rd25], %r11;
	add.s64 	%rd26, %rd16, %rd21;
	st.global.u32 	[%rd26], %r4;
	add.s64 	%rd27, %rd15, %rd21;
	st.global.u32 	[%rd27], %r8;
	add.s64 	%rd28, %rd14, %rd21;
	st.global.u32 	[%rd28], %r9;
	add.s64 	%rd29, %rd13, %rd21;
	st.global.u32 	[%rd29], %r2;
	mov.u32 	%r12, %nctaid.y;
	add.s64 	%rd30, %rd12, %rd21;
	st.global.u32 	[%rd30], %r12;
	add.s64 	%rd31, %rd11, %rd21;
	st.global.u32 	[%rd31], %r6;
	ret;

}


// ===== COMPILED SASS (sm_100) =====

	.target	sm_100

	.elftype	@"ET_EXEC"


//--------------------- .note.nv.tkinfo           --------------------------
	.section	.note.nv.tkinfo,"",@"SHT_NOTE"
	.sectionflags	@"SHF_NOTE_NV_TKINFO"
	.tkinfo
        /*0018*/ 	.word	0x00000002
        /*0030*/ 	.string	""
        /*0030*/ 	.string	"ptxas"
        /*0030*/ 	.string	"Cuda compilation tools, release 13.0, V13.0.88"
        /*0030*/ 	.string	"Build cuda_13.0.r13.0/compiler.36424714_0"
        /*0030*/ 	.string	"-arch sm_100 -m 64 "



//--------------------- .note.nv.cuinfo           --------------------------
	.section	.note.nv.cuinfo,"",@"SHT_NOTE"
	.sectionflags	@"SHF_NOTE_NV_CUINFO"
        /*0018*/ 	.short	0x0002
        /*001a*/ 	.short	0x0064
        /*001c*/ 	.short	0x0082
	.zero		2


//--------------------- .nv.info                  --------------------------
	.section	.nv.info,"",@"SHT_CUDA_INFO"
	.align	4


	//----- nvinfo : EIATTR_REGCOUNT
	.align		4
        /*0000*/ 	.byte	0x04, 0x2f
        /*0002*/ 	.short	(.L_1 - .L_0)
	.align		4
.L_0:
        /*0004*/ 	.word	index@(_Z9addKernelPiPKiS1_)
        /*0008*/ 	.word	0x0000000c


	//----- nvinfo : EIATTR_FRAME_SIZE
	.align		4
.L_1:
        /*000c*/ 	.byte	0x04, 0x11
        /*000e*/ 	.short	(.L_3 - .L_2)
	.align		4
.L_2:
        /*0010*/ 	.word	index@(_Z9addKernelPiPKiS1_)
        /*0014*/ 	.word	0x00000000


	//----- nvinfo : EIATTR_REGCOUNT
	.align		4
.L_3:
        /*0018*/ 	.byte	0x04, 0x2f
        /*001a*/ 	.short	(.L_5 - .L_4)
	.align		4
.L_4:
        /*001c*/ 	.word	index@(_Z13what_is_my_idPjS_S_S_)
        /*0020*/ 	.word	0x00000012


	//----- nvinfo : EIATTR_FRAME_SIZE
	.align		4
.L_5:
        /*0024*/ 	.byte	0x04, 0x11
        /*0026*/ 	.short	(.L_7 - .L_6)
	.align		4
.L_6:
        /*0028*/ 	.word	index@(_Z13what_is_my_idPjS_S_S_)
        /*002c*/ 	.word	0x00000000


	//----- nvinfo : EIATTR_REGCOUNT
	.align		4
.L_7:
        /*0030*/ 	.byte	0x04, 0x2f
        /*0032*/ 	.short	(.L_9 - .L_8)
	.align		4
.L_8:
        /*0034*/ 	.word	index@(_Z18what_is_my_id_2d_APjS_S_S_S_S_S_S_S_S_)
        /*0038*/ 	.word	0x00000020


	//----- nvinfo : EIATTR_FRAME_SIZE
	.align		4
.L_9:
        /*003c*/ 	.byte	0x04, 0x11
        /*003e*/ 	.short	(.L_11 - .L_10)
	.align		4
.L_10:
        /*0040*/ 	.word	index@(_Z18what_is_my_id_2d_APjS_S_S_S_S_S_S_S_S_)
        /*0044*/ 	.word	0x00000000


	//----- nvinfo : EIATTR_MIN_STACK_SIZE
	.align		4
.L_11:
        /*0048*/ 	.byte	0x04, 0x12
        /*004a*/ 	.short	(.L_13 - .L_12)
	.align		4
.L_12:
        /*004c*/ 	.word	index@(_Z18what_is_my_id_2d_APjS_S_S_S_S_S_S_S_S_)
        /*0050*/ 	.word	0x00000000


	//----- nvinfo : EIATTR_MIN_STACK_SIZE
	.align		4
.L_13:
        /*0054*/ 	.byte	0x04, 0x12
        /*0056*/ 	.short	(.L_15 - .L_14)
	.align		4
.L_14:
        /*0058*/ 	.word	index@(_Z13what_is_my_idPjS_S_S_)
        /*005c*/ 	.word	0x00000000


	//----- nvinfo : EIATTR_MIN_STACK_SIZE
	.align		4
.L_15:
        /*0060*/ 	.byte	0x04, 0x12
        /*0062*/ 	.short	(.L_17 - .L_16)
	.align		4
.L_16:
        /*0064*/ 	.word	index@(_Z9addKernelPiPKiS1_)
        /*0068*/ 	.word	0x00000000
.L_17:


//--------------------- .nv.compat                --------------------------
	.section	.nv.compat,"",@"SHT_CUDA_COMPAT_INFO"
	.align	4
        /*0000*/ 	.byte	0x02, 0x09, 0x00, 0x00, 0x02, 0x02, 0x01, 0x00, 0x02, 0x05, 0x05, 0x00, 0x03, 0x07, 0x01, 0x01
        /*0010*/ 	.byte	0x02, 0x03, 0x00, 0x00, 0x02, 0x06, 0x01, 0x00, 0x04, 0x0b, 0x08, 0x00, 0x09, 0x00, 0x00, 0x00
        /*0020*/ 	.byte	0x00, 0x00, 0x00, 0x00


//--------------------- .nv.info._Z18what_is_my_id_2d_APjS_S_S_S_S_S_S_S_S_ --------------------------
	.section	.nv.info._Z18what_is_my_id_2d_APjS_S_S_S_S_S_S_S_S_,"",@"SHT_CUDA_INFO"
	.sectionflags	@""
	.align	4


	//----- nvinfo : EIATTR_CUDA_API_VERSION
	.align		4
        /*0000*/ 	.byte	0x04, 0x37
        /*0002*/ 	.short	(.L_19 - .L_18)
.L_18:
        /*0004*/ 	.word	0x00000082


	//----- nvinfo : EIATTR_KPARAM_INFO
	.align		4
.L_19:
        /*0008*/ 	.byte	0x04, 0x17
        /*000a*/ 	.short	(.L_21 - .L_20)
.L_20:
        /*000c*/ 	.word	0x00000000
        /*0010*/ 	.short	0x0009
        /*0012*/ 	.short	0x0048
        /*0014*/ 	.byte	0x00, 0xf5, 0x21, 0x00


	//----- nvinfo : EIATTR_KPARAM_INFO
	.align		4
.L_21:
        /*0018*/ 	.byte	0x04, 0x17
        /*001a*/ 	.short	(.L_23 - .L_22)
.L_22:
        /*001c*/ 	.word	0x00000000
        /*0020*/ 	.short	0x0008
        /*0022*/ 	.short	0x0040
        /*0024*/ 	.byte	0x00, 0xf5, 0x21, 0x00


	//----- nvinfo : EIATTR_KPARAM_INFO
	.align		4
.L_23:
        /*0028*/ 	.byte	0x04, 0x17
        /*002a*/ 	.short	(.L_25 - .L_24)
.L_24:
        /*002c*/ 	.word	0x00000000
        /*0030*/ 	.short	0x0007
        /*0032*/ 	.short	0x0038
        /*0034*/ 	.byte	0x00, 0xf5, 0x21, 0x00


	//----- nvinfo : EIATTR_KPARAM_INFO
	.align		4
.L_25:
        /*0038*/ 	.byte	0x04, 0x17
        /*003a*/ 	.short	(.L_27 - .L_26)
.L_26:
        /*003c*/ 	.word	0x00000000
        /*0040*/ 	.short	0x0006
        /*0042*/ 	.short	0x0030
        /*0044*/ 	.byte	0x00, 0xf5, 0x21, 0x00


	//----- nvinfo : EIATTR_KPARAM_INFO
	.align		4
.L_27:
        /*0048*/ 	.byte	0x04, 0x17
        /*004a*/ 	.short	(.L_29 - .L_28)
.L_28:
        /*004c*/ 	.word	0x00000000
        /*0050*/ 	.short	0x0005
        /*0052*/ 	.short	0x0028
        /*0054*/ 	.byte	0x00, 0xf5, 0x21, 0x00


	//----- nvinfo : EIATTR_KPARAM_INFO
	.align		4
.L_29:
        /*0058*/ 	.byte	0x04, 0x17
        /*005a*/ 	.short	(.L_31 - .L_30)
.L_30:
        /*005c*/ 	.word	0x00000000
        /*0060*/ 	.short	0x0004
        /*0062*/ 	.short	0x0020
        /*0064*/ 	.byte	0x00, 0xf5, 0x21, 0x00


	//----- nvinfo : EIATTR_KPARAM_INFO
	.align		4
.L_31:
        /*0068*/ 	.byte	0x04, 0x17
        /*006a*/ 	.short	(.L_33 - .L_32)
.L_32:
        /*006c*/ 	.word	0x00000000
        /*0070*/ 	.short	0x0003
        /*0072*/ 	.short	0x0018
        /*0074*/ 	.byte	0x00, 0xf5, 0x21, 0x00


	//----- nvinfo : EIATTR_KPARAM_INFO
	.align		4
.L_33:
        /*0078*/ 	.byte	0x04, 0x17
        /*007a*/ 	.short	(.L_35 - .L_34)
.L_34:
        /*007c*/ 	.word	0x00000000
        /*0080*/ 	.short	0x0002
        /*0082*/ 	.short	0x0010
        /*0084*/ 	.byte	0x00, 0xf5, 0x21, 0x00


	//----- nvinfo : EIATTR_KPARAM_INFO
	.align		4
.L_35:
        /*0088*/ 	.byte	0x04, 0x17
        /*008a*/ 	.short	(.L_37 - .L_36)
.L_36:
        /*008c*/ 	.word	0x00000000
        /*0090*/ 	.short	0x0001
        /*0092*/ 	.short	0x0008
        /*0094*/ 	.byte	0x00, 0xf5, 0x21, 0x00


	//----- nvinfo : EIATTR_KPARAM_INFO
	.align		4
.L_37:
        /*0098*/ 	.byte	0x04, 0x17
        /*009a*/ 	.short	(.L_39 - .L_38)
.L_38:
        /*009c*/ 	.word	0x00000000
        /*00a0*/ 	.short	0x0000
        /*00a2*/ 	.short	0x0000
        /*00a4*/ 	.byte	0x00, 0xf5, 0x21, 0x00


	//----- nvinfo : EIATTR_SPARSE_MMA_MASK
	.align		4
.L_39:
        /*00a8*/ 	.byte	0x03, 0x50
        /*00aa*/ 	.short	0x0000


	//----- nvinfo : EIATTR_MAXREG_COUNT
	.align		4
        /*00ac*/ 	.byte	0x03, 0x1b
        /*00ae*/ 	.short	0x00ff


	//----- nvinfo : EIATTR_MERCURY_ISA_VERSION
	.align		4
        /*00b0*/ 	.byte	0x03, 0x5f
        /*00b2*/ 	.short	0x0101


	//----- nvinfo : EIATTR_VRC_CTA_INIT_COUNT
	.align		4
        /*00b4*/ 	.byte	0x02, 0x4a
	.zero		1
	.zero		1


	//----- nvinfo : EIATTR_EXIT_INSTR_OFFSETS
	.align		4
        /*00b8*/ 	.byte	0x04, 0x1c
        /*00ba*/ 	.short	(.L_41 - .L_40)


	//   ....[0]....
.L_40:
        /*00bc*/ 	.word	0x000002c0


	//----- nvinfo : EIATTR_CBANK_PARAM_SIZE
	.align		4
.L_41:
        /*00c0*/ 	.byte	0x03, 0x19
        /*00c2*/ 	.short	0x0050


	//----- nvinfo : EIATTR_PARAM_CBANK
	.align		4
        /*00c4*/ 	.byte	0x04, 0x0a
        /*00c6*/ 	.short	(.L_43 - .L_42)
	.align		4
.L_42:
        /*00c8*/ 	.word	index@(.nv.constant0._Z18what_is_my_id_2d_APjS_S_S_S_S_S_S_S_S_)
        /*00cc*/ 	.short	0x0380
        /*00ce*/ 	.short	0x0050


	//----- nvinfo : EIATTR_SW_WAR
	.align		4
.L_43:
        /*00d0*/ 	.byte	0x04, 0x36
        /*00d2*/ 	.short	(.L_45 - .L_44)
.L_44:
        /*00d4*/ 	.word	0x00000008
.L_45:


//--------------------- .nv.info._Z13what_is_my_idPjS_S_S_ --------------------------
	.section	.nv.info._Z13what_is_my_idPjS_S_S_,"",@"SHT_CUDA_INFO"
	.sectionflags	@""
	.align	4


	//----- nvinfo : EIATTR_CUDA_API_VERSION
	.align		4
        /*0000*/ 	.byte	0x04, 0x37
        /*0002*/ 	.short	(.L_47 - .L_46)
.L_46:
        /*0004*/ 	.word	0x00000082


	//----- nvinfo : EIATTR_KPARAM_INFO
	.align		4
.L_47:
        /*0008*/ 	.byte	0x04, 0x17
        /*000a*/ 	.short	(.L_49 - .L_48)
.L_48:
        /*000c*/ 	.word	0x00000000
        /*0010*/ 	.short	0x0003
        /*0012*/ 	.short	0x0018
        /*0014*/ 	.byte	0x00, 0xf5, 0x21, 0x00


	//----- nvinfo : EIATTR_KPARAM_INFO
	.align		4
.L_49:
        /*0018*/ 	.byte	0x04, 0x17
        /*001a*/ 	.short	(.L_51 - .L_50)
.L_50:
        /*001c*/ 	.word	0x00000000
        /*0020*/ 	.short	0x0002
        /*0022*/ 	.short	0x0010
        /*0024*/ 	.byte	0x00, 0xf5, 0x21, 0x00


	//----- nvinfo : EIATTR_KPARAM_INFO
	.align		4
.L_51:
        /*0028*/ 	.byte	0x04, 0x17
        /*002a*/ 	.short	(.L_53 - .L_52)
.L_52:
        /*002c*/ 	.word	0x00000000
        /*0030*/ 	.short	0x0001
        /*0032*/ 	.short	0x0008
        /*0034*/ 	.byte	0x00, 0xf5, 0x21, 0x00


	//----- nvinfo : EIATTR_KPARAM_INFO
	.align		4
.L_53:
        /*0038*/ 	.byte	0x04, 0x17
        /*003a*/ 	.short	(.L_55 - .L_54)
.L_54:
        /*003c*/ 	.word	0x00000000
        /*0040*/ 	.short	0x0000
        /*0042*/ 	.short	0x0000
        /*0044*/ 	.byte	0x00, 0xf5, 0x21, 0x00


	//----- nvinfo : EIATTR_SPARSE_MMA_MASK
	.align		4
.L_55:
        /*0048*/ 	.byte	0x03, 0x50
        /*004a*/ 	.short	0x0000


	//----- nvinfo : EIATTR_MAXREG_COUNT
	.align		4
        /*004c*/ 	.byte	0x03, 0x1b
        /*004e*/ 	.short	0x00ff


	//----- nvinfo : EIATTR_MERCURY_ISA_VERSION
	.align		4
        /*0050*/ 	.byte	0x03, 0x5f
        /*0052*/ 	.short	0x0101


	//----- nvinfo : EIATTR_VRC_CTA_INIT_COUNT
	.align		4
        /*0054*/ 	.byte	0x02, 0x4a
	.zero		1
	.zero		1


	//----- nvinfo : EIATTR_EXIT_INSTR_OFFSETS
	.align		4
        /*0058*/ 	.byte	0x04, 0x1c
        /*005a*/ 	.short	(.L_57 - .L_56)


	//   ....[0]....
.L_56:
        /*005c*/ 	.word	0x00000130


	//----- nvinfo : EIATTR_CBANK_PARAM_SIZE
	.align		4
.L_57:
        /*0060*/ 	.byte	0x03, 0x19
        /*0062*/ 	.short	0x0020


	//----- nvinfo : EIATTR_PARAM_CBANK
	.align		4
        /*0064*/ 	.byte	0x04, 0x0a
        /*0066*/ 	.short	(.L_59 - .L_58)
	.align		4
.L_58:
        /*0068*/ 	.word	index@(.nv.constant0._Z13what_is_my_idPjS_S_S_)
        /*006c*/ 	.short	0x0380
        /*006e*/ 	.short	0x0020


	//----- nvinfo : EIATTR_SW_WAR
	.align		4
.L_59:
        /*0070*/ 	.byte	0x04, 0x36
        /*0072*/ 	.short	(.L_61 - .L_60)
.L_60:
        /*0074*/ 	.word	0x00000008
.L_61:


//--------------------- .nv.info._Z9addKernelPiPKiS1_ --------------------------
	.section	.nv.info._Z9addKernelPiPKiS1_,"",@"SHT_CUDA_INFO"
	.sectionflags	@""
	.align	4


	//----- nvinfo : EIATTR_CUDA_API_VERSION
	.align		4
        /*0000*/ 	.byte	0x04, 0x37
        /*0002*/ 	.short	(.L_63 - .L_62)
.L_62:
        /*0004*/ 	.word	0x00000082


	//----- nvinfo : EIATTR_KPARAM_INFO
	.align		4
.L_63:
        /*0008*/ 	.byte	0x04, 0x17
        /*000a*/ 	.short	(.L_65 - .L_64)
.L_64:
        /*000c*/ 	.word	0x00000000
        /*0010*/ 	.short	0x0002
        /*0012*/ 	.short	0x0010
        /*0014*/ 	.byte	0x00, 0xf5, 0x21, 0x00


	//----- nvinfo : EIATTR_KPARAM_INFO
	.align		4
.L_65:
        /*0018*/ 	.byte	0x04, 0x17
        /*001a*/ 	.short	(.L_67 - .L_66)
.L_66:
        /*001c*/ 	.word	0x00000000
        /*0020*/ 	.short	0x0001
        /*0022*/ 	.short	0x0008
        /*0024*/ 	.byte	0x00, 0xf5, 0x21, 0x00


	//----- nvinfo : EIATTR_KPARAM_INFO
	.align		4
.L_67:
        /*0028*/ 	.byte	0x04, 0x17
        /*002a*/ 	.short	(.L_69 - .L_68)
.L_68:
        /*002c*/ 	.word	0x00000000
        /*0030*/ 	.short	0x0000
        /*0032*/ 	.short	0x0000
        /*0034*/ 	.byte	0x00, 0xf5, 0x21, 0x00


	//----- nvinfo : EIATTR_SPARSE_MMA_MASK
	.align		4
.L_69:
        /*0038*/ 	.byte	0x03, 0x50
        /*003a*/ 	.short	0x0000


	//----- nvinfo : EIATTR_MAXREG_COUNT
	.align		4
        /*003c*/ 	.byte	0x03, 0x1b
        /*003e*/ 	.short	0x00ff


	//----- nvinfo : EIATTR_MERCURY_ISA_VERSION
	.align		4
        /*0040*/ 	.byte	0x03, 0x5f
        /*0042*/ 	.short	0x0101


	//----- nvinfo : EIATTR_VRC_CTA_INIT_COUNT
	.align		4
        /*0044*/ 	.byte	0x02, 0x4a
	.zero		1
	.zero		1


	//----- nvinfo : EIATTR_EXIT_INSTR_OFFSETS
	.align		4
        /*0048*/ 	.byte	0x04, 0x1c
        /*004a*/ 	.short	(.L_71 - .L_70)


	//   ....[0]....
.L_70:
        /*004c*/ 	.word	0x000000d0


	//----- nvinfo : EIATTR_CBANK_PARAM_SIZE
	.align		4
.L_71:
        /*0050*/ 	.byte	0x03, 0x19
        /*0052*/ 	.short	0x0018


	//----- nvinfo : EIATTR_PARAM_CBANK
	.align		4
        /*0054*/ 	.byte	0x04, 0x0a
        /*0056*/ 	.short	(.L_73 - .L_72)
	.align		4
.L_72:
        /*0058*/ 	.word	index@(.nv.constant0._Z9addKernelPiPKiS1_)
        /*005c*/ 	.short	0x0380
        /*005e*/ 	.short	0x0018


	//----- nvinfo : EIATTR_SW_WAR
	.align		4
.L_73:
        /*0060*/ 	.byte	0x04, 0x36
        /*0062*/ 	.short	(.L_75 - .L_74)
.L_74:
        /*0064*/ 	.word	0x00000008
.L_75:


//--------------------- .nv.callgraph             --------------------------
	.section	.nv.callgraph,"",@"SHT_CUDA_CALLGRAPH"
	.align	4
	.sectionentsize	8
	.align		4
        /*0000*/ 	.word	0x00000000
	.align		4
        /*0004*/ 	.word	0xffffffff
	.align		4
        /*0008*/ 	.word	0x00000000
	.align		4
        /*000c*/ 	.word	0xfffffffe
	.align		4
        /*0010*/ 	.word	0x00000000
	.align		4
        /*0014*/ 	.word	0xfffffffd
	.align		4
        /*0018*/ 	.word	0x00000000
	.align		4
        /*001c*/ 	.word	0xfffffffc


//--------------------- .text._Z18what_is_my_id_2d_APjS_S_S_S_S_S_S_S_S_ --------------------------
	.section	.text._Z18what_is_my_id_2d_APjS_S_S_S_S_S_S_S_S_,"ax",@progbits
	.align	128
        .global         _Z18what_is_my_id_2d_APjS_S_S_S_S_S_S_S_S_
        .type           _Z18what_is_my_id_2d_APjS_S_S_S_S_S_S_S_S_,@function
        .size           _Z18what_is_my_id_2d_APjS_S_S_S_S_S_S_S_S_,(.L_x_3 - _Z18what_is_my_id_2d_APjS_S_S_S_S_S_S_S_S_)
        .other          _Z18what_is_my_id_2d_APjS_S_S_S_S_S_S_S_S_,@"STO_CUDA_ENTRY STV_DEFAULT"
_Z18what_is_my_id_2d_APjS_S_S_S_S_S_S_S_S_:
.text._Z18what_is_my_id_2d_APjS_S_S_S_S_S_S_S_S_:
[----:B------:R-:W-:Y:S01]  /*0000*/  LDC R1, c[0x0][0x37c] ;  /* 0x0000df00ff017b82 */ /* 0x000fe20000000800 */
[----:B------:R-:W0:Y:S07]  /*0010*/  S2R R17, SR_CTAID.Y ;  /* 0x0000000000117919 */ /* 0x000e2e0000002600 */
[----:B------:R-:W1:Y:S01]  /*0020*/  LDC R3, c[0x0][0x360] ;  /* 0x0000d800ff037b82 */ /* 0x000e620000000800 */
[----:B------:R-:W2:Y:S01]  /*0030*/  LDCU.64 UR4, c[0x0][0x358] ;  /* 0x00006b00ff0477ac */ /* 0x000ea20008000a00 */
[----:B------:R-:W1:Y:S01]  /*0040*/  S2R R25, SR_CTAID.X ;  /* 0x0000000000197919 */ /* 0x000e620000002500 */
[----:B------:R-:W1:Y:S05]  /*0050*/  S2R R7, SR_TID.X ;  /* 0x0000000000077919 */ /* 0x000e6a0000002100 */
[----:B------:R-:W0:Y:S01]  /*0060*/  LDC R0, c[0x0][0x364] ;  /* 0x0000d900ff007b82 */ /* 0x000e220000000800 */
[----:B------:R-:W0:Y:S07]  /*0070*/  S2R R5, SR_TID.Y ;  /* 0x0000000000057919 */ /* 0x000e2e0000002200 */
[----:B------:R-:W3:Y:S08]  /*0080*/  LDC R4, c[0x0][0x370] ;  /* 0x0000dc00ff047b82 */ /* 0x000ef00000000800 */
[----:B------:R-:W4:Y:S08]  /*0090*/  LDC.64 R14, c[0x0][0x380] ;  /* 0x0000e000ff0e7b82 */ /* 0x000f300000000a00 */
[----:B------:R-:W5:Y:S01]  /*00a0*/  LDC.64 R12, c[0x0][0x388] ;  /* 0x0000e200ff0c7b82 */ /* 0x000f620000000a00 */
[----:B-1----:R-:W-:-:S07]  /*00b0*/  IMAD R24, R25, R3, R7 ;  /* 0x0000000319187224 */ /* 0x002fce00078e0207 */
[----:B------:R-:W1:Y:S01]  /*00c0*/  LDC.64 R22, c[0x0][0x390] ;  /* 0x0000e400ff167b82 */ /* 0x000e620000000a00 */
[----:B---3--:R-:W-:Y:S02]  /*00d0*/  IMAD R6, R3, R4, RZ ;  /* 0x0000000403067224 */ /* 0x008fe400078e02ff */
[----:B0-----:R-:W-:-:S04]  /*00e0*/  IMAD R5, R17, R0, R5 ;  /* 0x0000000011057224 */ /* 0x001fc800078e0205 */
[----:B------:R-:W-:Y:S01]  /*00f0*/  IMAD R6, R5, R6, R24 ;  /* 0x0000000605067224 */ /* 0x000fe200078e0218 */
[----:B------:R-:W0:Y:S03]  /*0100*/  LDC.64 R8, c[0x0][0x398] ;  /* 0x0000e600ff087b82 */ /* 0x000e260000000a00 */
[----:B----4-:R-:W-:-:S04]  /*0110*/  IMAD.WIDE.U32 R26, R6, 0x4, R14 ;  /* 0x00000004061a7825 */ /* 0x010fc800078e000e */
[C---:B-----5:R-:W-:Y:S01]  /*0120*/  IMAD.WIDE.U32 R28, R6.reuse, 0x4, R12 ;  /* 0x00000004061c7825 */ /* 0x060fe200078e000c */
[----:B------:R-:W3:Y:S01]  /*0130*/  LDC.64 R10, c[0x0][0x3a0] ;  /* 0x0000e800ff0a7b82 */ /* 0x000ee20000000a00 */
[----:B--2---:R-:W-:Y:S04]  /*0140*/  STG.E desc[UR4][R26.64], R25 ;  /* 0x000000191a007986 */ /* 0x004fe8000c101904 */
[----:B------:R2:W-:Y:S01]  /*0150*/  STG.E desc[UR4][R28.64], R17 ;  /* 0x000000111c007986 */ /* 0x0005e2000c101904 */
[C---:B-1----:R-:W-:Y:S02]  /*0160*/  IMAD.WIDE.U32 R22, R6.reuse, 0x4, R22 ;  /* 0x0000000406167825 */ /* 0x042fe400078e0016 */
[----:B------:R-:W1:Y:S03]  /*0170*/  LDC.64 R12, c[0x0][0x3a8] ;  /* 0x0000ea00ff0c7b82 */ /* 0x000e660000000a00 */
[----:B------:R-:W-:Y:S01]  /*0180*/  STG.E desc[UR4][R22.64], R7 ;  /* 0x0000000716007986 */ /* 0x000fe2000c101904 */
[----:B0-----:R-:W-:-:S04]  /*0190*/  IMAD.WIDE.U32 R8, R6, 0x4, R8 ;  /* 0x0000000406087825 */ /* 0x001fc800078e0008 */
[----:B------:R-:W0:Y:S01]  /*01a0*/  LDC.64 R14, c[0x0][0x3b0] ;  /* 0x0000ec00ff0e7b82 */ /* 0x000e220000000a00 */
[----:B------:R-:W-:Y:S07]  /*01b0*/  STG.E desc[UR4][R8.64], R6 ;  /* 0x0000000608007986 */ /* 0x000fee000c101904 */
[----:B--2---:R-:W2:Y:S01]  /*01c0*/  LDC.64 R16, c[0x0][0x3b8] ;  /* 0x0000ee00ff107b82 */ /* 0x004ea20000000a00 */
[----:B---3--:R-:W-:-:S05]  /*01d0*/  IMAD.WIDE.U32 R10, R6, 0x4, R10 ;  /* 0x00000004060a7825 */ /* 0x008fca00078e000a */
[----:B------:R-:W-:Y:S02]  /*01e0*/  STG.E desc[UR4][R10.64], R24 ;  /* 0x000000180a007986 */ /* 0x000fe4000c101904 */
[----:B------:R-:W3:Y:S01]  /*01f0*/  LDC.64 R18, c[0x0][0x3c0] ;  /* 0x0000f000ff127b82 */ /* 0x000ee20000000a00 */
[----:B-1----:R-:W-:-:S05]  /*0200*/  IMAD.WIDE.U32 R12, R6, 0x4, R12 ;  /* 0x00000004060c7825 */ /* 0x002fca00078e000c */
[----:B------:R-:W-:Y:S02]  /*0210*/  STG.E desc[UR4][R12.64], R5 ;  /* 0x000000050c007986 */ /* 0x000fe4000c101904 */
[----:B------:R-:W1:Y:S01]  /*0220*/  LDC.64 R20, c[0x0][0x3c8] ;  /* 0x0000f200ff147b82 */ /* 0x000e620000000a00 */
[----:B0-----:R-:W-:-:S05]  /*0230*/  IMAD.WIDE.U32 R14, R6, 0x4, R14 ;  /* 0x00000004060e7825 */ /* 0x001fca00078e000e */
[----:B------:R-:W-:Y:S02]  /*0240*/  STG.E desc[UR4][R14.64], R4 ;  /* 0x000000040e007986 */ /* 0x000fe4000c101904 */
[----:B------:R-:W0:Y:S01]  /*0250*/  LDC R2, c[0x0][0x374] ;  /* 0x0000dd00ff027b82 */ /* 0x000e220000000800 */
[----:B--2---:R-:W-:-:S05]  /*0260*/  IMAD.WIDE.U32 R16, R6, 0x4, R16 ;  /* 0x0000000406107825 */ /* 0x004fca00078e0010 */
[----:B------:R-:W-:Y:S01]  /*0270*/  STG.E desc[UR4][R16.64], R3 ;  /* 0x0000000310007986 */ /* 0x000fe2000c101904 */
[----:B---3--:R-:W-:-:S04]  /*0280*/  IMAD.WIDE.U32 R18, R6, 0x4, R18 ;  /* 0x0000000406127825 */ /* 0x008fc800078e0012 */
[----:B-1----:R-:W-:Y:S01]  /*0290*/  IMAD.WIDE.U32 R20, R6, 0x4, R20 ;  /* 0x0000000406147825 */ /* 0x002fe200078e0014 */
[----:B0-----:R-:W-:Y:S04]  /*02a0*/  STG.E desc[UR4][R18.64], R2 ;  /* 0x0000000212007986 */ /* 0x001fe8000c101904 */
[----:B------:R-:W-:Y:S01]  /*02b0*/  STG.E desc[UR4][R20.64], R0 ;  /* 0x0000000014007986 */ /* 0x000fe2000c101904 */
[----:B------:R-:W-:Y:S05]  /*02c0*/  EXIT ;  /* 0x000000000000794d */ /* 0x000fea0003800000 */
.L_x_0:
[----:B------:R-:W-:-:S00]  /*02d0*/  BRA `(.L_x_0) ;  /* 0xfffffffc00fc7947 */ /* 0x000fc0000383ffff */
[----:B------:R-:W-:-:S00]  /*02e0*/  NOP ;  /* 0x0000000000007918 */ /* 0x000fc00000000000 */
        /* <DEDUP_REMOVED lines=9> */
.L_x_3:


//--------------------- .text._Z13what_is_my_idPjS_S_S_ --------------------------
	.section	.text._Z13what_is_my_idPjS_S_S_,"ax",@progbits
	.align	128
        .global         _Z13what_is_my_idPjS_S_S_
        .type           _Z13what_is_my_idPjS_S_S_,@function
        .size           _Z13what_is_my_idPjS_S_S_,(.L_x_4 - _Z13what_is_my_idPjS_S_S_)
        .other          _Z13what_is_my_idPjS_S_S_,@"STO_CUDA_ENTRY STV_DEFAULT"
_Z13what_is_my_idPjS_S_S_:
.text._Z13what_is_my_idPjS_S_S_:
[----:B------:R-:W-:Y:S01]  /*0000*/  LDC R1, c[0x0][0x37c] ;  /* 0x0000df00ff017b82 */ /* 0x000fe20000000800 */
[----:B------:R-:W0:Y:S07]  /*0010*/  S2R R15, SR_CTAID.X ;  /* 0x00000000000f7919 */ /* 0x000e2e0000002500 */
[----:B------:R-:W1:Y:S01]  /*0020*/  LDC.64 R2, c[0x0][0x380] ;  /* 0x0000e000ff027b82 */ /* 0x000e620000000a00 */
[----:B------:R-:W0:Y:S01]  /*0030*/  LDCU UR6, c[0x0][0x360] ;  /* 0x00006c00ff0677ac */ /* 0x000e220008000800 */
[----:B------:R-:W0:Y:S01]  /*0040*/  S2R R0, SR_TID.X ;  /* 0x0000000000007919 */ /* 0x000e220000002100 */
[----:B------:R-:W2:Y:S05]  /*0050*/  LDCU.64 UR4, c[0x0][0x358] ;  /* 0x00006b00ff0477ac */ /* 0x000eaa0008000a00 */
[----:B------:R-:W3:Y:S08]  /*0060*/  LDC.64 R4, c[0x0][0x388] ;  /* 0x0000e200ff047b82 */ /* 0x000ef00000000a00 */
[----:B------:R-:W4:Y:S08]  /*0070*/  LDC.64 R6, c[0x0][0x390] ;  /* 0x0000e400ff067b82 */ /* 0x000f300000000a00 */
[----:B------:R-:W5:Y:S01]  /*0080*/  LDC.64 R8, c[0x0][0x398] ;  /* 0x0000e600ff087b82 */ /* 0x000f620000000a00 */
[--C-:B0-----:R-:W-:Y:S01]  /*0090*/  IMAD R11, R15, UR6, R0.reuse ;  /* 0x000000060f0b7c24 */ /* 0x101fe2000f8e0200 */
[----:B------:R-:W-:-:S03]  /*00a0*/  SHF.R.U32.HI R13, RZ, 0x5, R0 ;  /* 0x00000005ff0d7819 */ /* 0x000fc60000011600 */
[----:B-1----:R-:W-:-:S04]  /*00b0*/  IMAD.WIDE.U32 R2, R11, 0x4, R2 ;  /* 0x000000040b027825 */ /* 0x002fc800078e0002 */
[C---:B---3--:R-:W-:Y:S01]  /*00c0*/  IMAD.WIDE.U32 R4, R11.reuse, 0x4, R4 ;  /* 0x000000040b047825 */ /* 0x048fe200078e0004 */
[----:B--2---:R-:W-:Y:S03]  /*00d0*/  STG.E desc[UR4][R2.64], R15 ;  /* 0x0000000f02007986 */ /* 0x004fe6000c101904 */
[C---:B----4-:R-:W-:Y:S01]  /*00e0*/  IMAD.WIDE.U32 R6, R11.reuse, 0x4, R6 ;  /* 0x000000040b067825 */ /* 0x050fe200078e0006 */
[----:B------:R-:W-:Y:S03]  /*00f0*/  STG.E desc[UR4][R4.64], R0 ;  /* 0x0000000004007986 */ /* 0x000fe6000c101904 */
[----:B-----5:R-:W-:Y:S01]  /*0100*/  IMAD.WIDE.U32 R8, R11, 0x4, R8 ;  /* 0x000000040b087825 */ /* 0x020fe200078e0008 */
[----:B------:R-:W-:Y:S04]  /*0110*/  STG.E desc[UR4][R6.64], R13 ;  /* 0x0000000d06007986 */ /* 0x000fe8000c101904 */
[----:B------:R-:W-:Y:S01]  /*0120*/  STG.E desc[UR4][R8.64], R11 ;  /* 0x0000000b08007986 */ /* 0x000fe2000c101904 */
[----:B------:R-:W-:Y:S05]  /*0130*/  EXIT ;  /* 0x000000000000794d */ /* 0x000fea0003800000 */
.L_x_1:
        /* <DEDUP_REMOVED lines=12> */
.L_x_4:


//--------------------- .text._Z9addKernelPiPKiS1_ --------------------------
	.section	.text._Z9addKernelPiPKiS1_,"ax",@progbits
	.align	128
        .global         _Z9addKernelPiPKiS1_
        .type           _Z9addKernelPiPKiS1_,@function
        .size           _Z9addKernelPiPKiS1_,(.L_x_5 - _Z9addKernelPiPKiS1_)
        .other          _Z9addKernelPiPKiS1_,@"STO_CUDA_ENTRY STV_DEFAULT"
_Z9addKernelPiPKiS1_:
.text._Z9addKernelPiPKiS1_:
[----:B------:R-:W-:Y:S01]  /*0000*/  LDC R1, c[0x0][0x37c] ;  /* 0x0000df00ff017b82 */ /* 0x000fe20000000800 */
[----:B------:R-:W0:Y:S07]  /*0010*/  S2R R9, SR_TID.X ;  /* 0x0000000000097919 */ /* 0x000e2e0000002100 */
[----:B------:R-:W0:Y:S01]  /*0020*/  LDC.64 R2, c[0x0][0x388] ;  /* 0x0000e200ff027b82 */ /* 0x000e220000000a00 */
[----:B------:R-:W1:Y:S07]  /*0030*/  LDCU.64 UR4, c[0x0][0x358] ;  /* 0x00006b00ff0477ac */ /* 0x000e6e0008000a00 */
[----:B------:R-:W2:Y:S08]  /*0040*/  LDC.64 R4, c[0x0][0x390] ;  /* 0x0000e400ff047b82 */ /* 0x000eb00000000a00 */
[----:B------:R-:W3:Y:S01]  /*0050*/  LDC.64 R6, c[0x0][0x380] ;  /* 0x0000e000ff067b82 */ /* 0x000ee20000000a00 */
[----:B0-----:R-:W-:-:S04]  /*0060*/  IMAD.WIDE.U32 R2, R9, 0x4, R2 ;  /* 0x0000000409027825 */ /* 0x001fc800078e0002 */
[C---:B--2---:R-:W-:Y:S02]  /*0070*/  IMAD.WIDE.U32 R4, R9.reuse, 0x4, R4 ;  /* 0x0000000409047825 */ /* 0x044fe400078e0004 */
[----:B-1----:R-:W2:Y:S04]  /*0080*/  LDG.E R2, desc[UR4][R2.64] ;  /* 0x0000000402027981 */ /* 0x002ea8000c1e1900 */
[----:B------:R-:W2:Y:S01]  /*0090*/  LDG.E R5, desc[UR4][R4.64] ;  /* 0x0000000404057981 */ /* 0x000ea2000c1e1900 */
[----:B---3--:R-:W-:Y:S01]  /*00a0*/  IMAD.WIDE.U32 R6, R9, 0x4, R6 ;  /* 0x0000000409067825 */ /* 0x008fe200078e0006 */
[----:B--2---:R-:W-:-:S05]  /*00b0*/  IADD3 R9, PT, PT, R2, R5, RZ ;  /* 0x0000000502097210 */ /* 0x004fca0007ffe0ff */
[----:B------:R-:W-:Y:S01]  /*00c0*/  STG.E desc[UR4][R6.64], R9 ;  /* 0x0000000906007986 */ /* 0x000fe2000c101904 */
[----:B------:R-:W-:Y:S05]  /*00d0*/  EXIT ;  /* 0x000000000000794d */ /* 0x000fea0003800000 */
.L_x_2:
        /* <DEDUP_REMOVED lines=10> */
.L_x_5:


//--------------------- .nv.shared.reserved.0     --------------------------
	.section	.nv.shared.reserved.0,"aw",@nobits
	.weak		__nv_reservedSMEM_offset_0_alias
	.size		__nv_reservedSMEM_offset_0_alias, 0, 64
	.other		__nv_reservedSMEM_offset_0_alias,@"STO_CUDA_RESERVED_SHARED STV_DEFAULT"
__nv_reservedSMEM_offset_0_alias:
	.zero		0
	.zero		64


//--------------------- .nv.constant0._Z18what_is_my_id_2d_APjS_S_S_S_S_S_S_S_S_ --------------------------
	.section	.nv.constant0._Z18what_is_my_id_2d_APjS_S_S_S_S_S_S_S_S_,"a",@progbits
	.sectionflags	@""
	.align	4
.nv.constant0._Z18what_is_my_id_2d_APjS_S_S_S_S_S_S_S_S_:
	.zero		976


//--------------------- .nv.constant0._Z13what_is_my_idPjS_S_S_ --------------------------
	.section	.nv.constant0._Z13what_is_my_idPjS_S_S_,"a",@progbits
	.sectionflags	@""
	.align	4
.nv.constant0._Z13what_is_my_idPjS_S_S_:
	.zero		928


//--------------------- .nv.constant0._Z9addKernelPiPKiS1_ --------------------------
	.section	.nv.constant0._Z9addKernelPiPKiS1_,"a",@progbits
	.sectionflags	@""
	.align	4
.nv.constant0._Z9addKernelPiPKiS1_:
	.zero		920


//--------------------- SYMBOLS --------------------------

	.type		.nv.reservedSmem.offset0,@object
	.size		.nv.reservedSmem.offset0,0x4
